//
// Generated by NVIDIA NVVM Compiler
//
// Compiler Build ID: CL-36424714
// Cuda compilation tools, release 13.0, V13.0.88
// Based on NVVM 20.0.0
//

.version 9.0
.target sm_100
.address_size 64

	// .globl	_Z17bitonic_sort_stepPfS_ii

.visible .entry _Z17bitonic_sort_stepPfS_ii(
	.param .u64 .ptr .align 1 _Z17bitonic_sort_stepPfS_ii_param_0,
	.param .u64 .ptr .align 1 _Z17bitonic_sort_stepPfS_ii_param_1,
	.param .u32 _Z17bitonic_sort_stepPfS_ii_param_2,
	.param .u32 _Z17bitonic_sort_stepPfS_ii_param_3
)
{
	.reg .pred 	%p<5>;
	.reg .b32 	%r<9>;
	.reg .b32 	%f<11>;
	.reg .b64 	%rd<13>;

	ld.param.u64 	%rd3, [_Z17bitonic_sort_stepPfS_ii_param_0];
	ld.param.u64 	%rd4, [_Z17bitonic_sort_stepPfS_ii_param_1];
	ld.param.u32 	%r4, [_Z17bitonic_sort_stepPfS_ii_param_2];
	ld.param.u32 	%r3, [_Z17bitonic_sort_stepPfS_ii_param_3];
	mov.u32 	%r5, %tid.x;
	mov.u32 	%r6, %ntid.x;
	mov.u32 	%r7, %ctaid.x;
	mad.lo.s32 	%r1, %r6, %r7, %r5;
	xor.b32  	%r2, %r4, %r1;
	setp.le.u32 	%p1, %r2, %r1;
	@%p1 bra 	$L__BB0_5;
	cvta.to.global.u64 	%rd5, %rd3;
	and.b32  	%r8, %r3, %r1;
	setp.ne.s32 	%p2, %r8, 0;
	mul.wide.s32 	%rd6, %r1, 4;
	add.s64 	%rd1, %rd5, %rd6;
	mul.wide.u32 	%rd7, %r2, 4;
	add.s64 	%rd2, %rd5, %rd7;
	@%p2 bra 	$L__BB0_3;
	ld.global.f32 	%f10, [%rd1];
	ld.global.f32 	%f9, [%rd2];
	setp.gt.f32 	%p4, %f10, %f9;
	@%p4 bra 	$L__BB0_4;
	bra.uni 	$L__BB0_5;
$L__BB0_3:
	ld.global.f32 	%f10, [%rd1];
	ld.global.f32 	%f9, [%rd2];
	setp.geu.f32 	%p3, %f10, %f9;
	@%p3 bra 	$L__BB0_5;
$L__BB0_4:
	cvta.to.global.u64 	%rd8, %rd4;
	add.s64 	%rd10, %rd8, %rd6;
	ld.global.f32 	%f7, [%rd10];
	st.global.f32 	[%rd1], %f9;
	add.s64 	%rd12, %rd8, %rd7;
	ld.global.f32 	%f8, [%rd12];
	st.global.f32 	[%rd10], %f8;
	st.global.f32 	[%rd2], %f10;
	st.global.f32 	[%rd12], %f7;
$L__BB0_5:
	ret;

}
	// .globl	_Z6kernelPfS_iS_
.visible .entry _Z6kernelPfS_iS_(
	.param .u64 .ptr .align 1 _Z6kernelPfS_iS__param_0,
	.param .u64 .ptr .align 1 _Z6kernelPfS_iS__param_1,
	.param .u32 _Z6kernelPfS_iS__param_2,
	.param .u64 .ptr .align 1 _Z6kernelPfS_iS__param_3
)
{
	.reg .pred 	%p<2>;
	.reg .b32 	%r<5>;
	.reg .b32 	%f<9>;
	.reg .b64 	%rd<11>;

	ld.param.u64 	%rd1, [_Z6kernelPfS_iS__param_0];
	ld.param.u64 	%rd2, [_Z6kernelPfS_iS__param_1];
	ld.param.u64 	%rd3, [_Z6kernelPfS_iS__param_3];
	mov.u32 	%r2, %ntid.x;
	mov.u32 	%r3, %ctaid.x;
	mov.u32 	%r4, %tid.x;
	mad.lo.s32 	%r1, %r2, %r3, %r4;
	setp.gt.s32 	%p1, %r1, 1022;
	@%p1 bra 	$L__BB1_2;
	cvta.to.global.u64 	%rd4, %rd2;
	cvta.to.global.u64 	%rd5, %rd1;
	cvta.to.global.u64 	%rd6, %rd3;
	mul.wide.s32 	%rd7, %r1, 4;
	add.s64 	%rd8, %rd4, %rd7;
	ld.global.f32 	%f1, [%rd8];
	ld.global.f32 	%f2, [%rd8+4];
	add.f32 	%f3, %f1, %f2;
	add.s64 	%rd9, %rd5, %rd7;
	ld.global.f32 	%f4, [%rd9+4];
	ld.global.f32 	%f5, [%rd9];
	sub.f32 	%f6, %f4, %f5;
	mul.f32 	%f7, %f3, %f6;
	mul.f32 	%f8, %f7, 0f3F000000;
	add.s64 	%rd10, %rd6, %rd7;
	st.global.f32 	[%rd10], %f8;
$L__BB1_2:
	ret;

}
	// .globl	_Z10kernel_sumPfib
.visible .entry _Z10kernel_sumPfib(
	.param .u64 .ptr .align 1 _Z10kernel_sumPfib_param_0,
	.param .u32 _Z10kernel_sumPfib_param_1,
	.param .u8 _Z10kernel_sumPfib_param_2
)
{
	.reg .pred 	%p<5>;
	.reg .b16 	%rs<2>;
	.reg .b32 	%r<8>;
	.reg .b32 	%f<7>;
	.reg .b64 	%rd<9>;

	ld.param.u64 	%rd2, [_Z10kernel_sumPfib_param_0];
	ld.param.u32 	%r2, [_Z10kernel_sumPfib_param_1];
	ld.param.s8 	%rs1, [_Z10kernel_sumPfib_param_2];
	cvta.to.global.u64 	%rd1, %rd2;
	mov.u32 	%r3, %ctaid.x;
	mov.u32 	%r4, %ntid.x;
	mov.u32 	%r5, %tid.x;
	mad.lo.s32 	%r1, %r3, %r4, %r5;
	setp.ge.s32 	%p1, %r1, %r2;
	@%p1 bra 	$L__BB2_2;
	add.s32 	%r6, %r2, %r1;
	mul.wide.s32 	%rd3, %r6, 4;
	add.s64 	%rd4, %rd1, %rd3;
	ld.global.f32 	%f1, [%rd4];
	mul.wide.s32 	%rd5, %r1, 4;
	add.s64 	%rd6, %rd1, %rd5;
	ld.global.f32 	%f2, [%rd6];
	add.f32 	%f3, %f1, %f2;
	st.global.f32 	[%rd6], %f3;
$L__BB2_2:
	setp.ne.s16 	%p2, %rs1, 0;
	setp.ne.s32 	%p3, %r1, 0;
	or.pred  	%p4, %p3, %p2;
	@%p4 bra 	$L__BB2_4;
	shl.b32 	%r7, %r2, 1;
	mul.wide.s32 	%rd7, %r7, 4;
	add.s64 	%rd8, %rd1, %rd7;
	ld.global.f32 	%f4, [%rd8];
	ld.global.f32 	%f5, [%rd1];
	add.f32 	%f6, %f4, %f5;
	st.global.f32 	[%rd1], %f6;
$L__BB2_4:
	ret;

}


// ===== COMPILED SASS (sm_100) =====

	.target	sm_100

	.elftype	@"ET_EXEC"


//--------------------- .note.nv.tkinfo           --------------------------
	.section	.note.nv.tkinfo,"",@"SHT_NOTE"
	.sectionflags	@"SHF_NOTE_NV_TKINFO"
	.tkinfo
        /*0018*/ 	.word	0x00000002
        /*0030*/ 	.string	""
        /*0030*/ 	.string	"ptxas"
        /*0030*/ 	.string	"Cuda compilation tools, release 13.0, V13.0.88"
        /*0030*/ 	.string	"Build cuda_13.0.r13.0/compiler.36424714_0"
        /*0030*/ 	.string	"-arch sm_100 -m 64 "



//--------------------- .note.nv.cuinfo           --------------------------
	.section	.note.nv.cuinfo,"",@"SHT_NOTE"
	.sectionflags	@"SHF_NOTE_NV_CUINFO"
        /*0018*/ 	.short	0x0002
        /*001a*/ 	.short	0x0064
        /*001c*/ 	.short	0x0082
	.zero		2


//--------------------- .nv.info                  --------------------------
	.section	.nv.info,"",@"SHT_CUDA_INFO"
	.align	4


	//----- nvinfo : EIATTR_REGCOUNT
	.align		4
        /*0000*/ 	.byte	0x04, 0x2f
        /*0002*/ 	.short	(.L_1 - .L_0)
	.align		4
.L_0:
        /*0004*/ 	.word	index@(_Z17bitonic_sort_stepPfS_ii)
        /*0008*/ 	.word	0x00000012


	//----- nvinfo : EIATTR_FRAME_SIZE
	.align		4
.L_1:
        /*000c*/ 	.byte	0x04, 0x11
        /*000e*/ 	.short	(.L_3 - .L_2)
	.align		4
.L_2:
        /*0010*/ 	.word	index@(_Z17bitonic_sort_stepPfS_ii)
        /*0014*/ 	.word	0x00000000


	//----- nvinfo : EIATTR_REGCOUNT
	.align		4
.L_3:
        /*0018*/ 	.byte	0x04, 0x2f
        /*001a*/ 	.short	(.L_5 - .L_4)
	.align		4
.L_4:
        /*001c*/ 	.word	index@(_Z6kernelPfS_iS_)
        /*0020*/ 	.word	0x00000010


	//----- nvinfo : EIATTR_FRAME_SIZE
	.align		4
.L_5:
        /*0024*/ 	.byte	0x04, 0x11
        /*0026*/ 	.short	(.L_7 - .L_6)
	.align		4
.L_6:
        /*0028*/ 	.word	index@(_Z6kernelPfS_iS_)
        /*002c*/ 	.word	0x00000000


	//----- nvinfo : EIATTR_REGCOUNT
	.align		4
.L_7:
        /*0030*/ 	.byte	0x04, 0x2f
        /*0032*/ 	.short	(.L_9 - .L_8)
	.align		4
.L_8:
        /*0034*/ 	.word	index@(_Z10kernel_sumPfib)
        /*0038*/ 	.word	0x0000000c


	//----- nvinfo : EIATTR_FRAME_SIZE
	.align		4
.L_9:
        /*003c*/ 	.byte	0x04, 0x11
        /*003e*/ 	.short	(.L_11 - .L_10)
	.align		4
.L_10:
        /*0040*/ 	.word	index@(_Z10kernel_sumPfib)
        /*0044*/ 	.word	0x00000000


	//----- nvinfo : EIATTR_MIN_STACK_SIZE
	.align		4
.L_11:
        /*0048*/ 	.byte	0x04, 0x12
        /*004a*/ 	.short	(.L_13 - .L_12)
	.align		4
.L_12:
        /*004c*/ 	.word	index@(_Z10kernel_sumPfib)
        /*0050*/ 	.word	0x00000000


	//----- nvinfo : EIATTR_MIN_STACK_SIZE
	.align		4
.L_13:
        /*0054*/ 	.byte	0x04, 0x12
        /*0056*/ 	.short	(.L_15 - .L_14)
	.align		4
.L_14:
        /*0058*/ 	.word	index@(_Z6kernelPfS_iS_)
        /*005c*/ 	.word	0x00000000


	//----- nvinfo : EIATTR_MIN_STACK_SIZE
	.align		4
.L_15:
        /*0060*/ 	.byte	0x04, 0x12
        /*0062*/ 	.short	(.L_17 - .L_16)
	.align		4
.L_16:
        /*0064*/ 	.word	index@(_Z17bitonic_sort_stepPfS_ii)
        /*0068*/ 	.word	0x00000000
.L_17:


//--------------------- .nv.compat                --------------------------
	.section	.nv.compat,"",@"SHT_CUDA_COMPAT_INFO"
	.align	4
        /*0000*/ 	.byte	0x02, 0x09, 0x00, 0x00, 0x02, 0x02, 0x01, 0x00, 0x02, 0x05, 0x05, 0x00, 0x03, 0x07, 0x01, 0x01
        /*0010*/ 	.byte	0x02, 0x03, 0x00, 0x00, 0x02, 0x06, 0x01, 0x00, 0x04, 0x0b, 0x08, 0x00, 0x09, 0x00, 0x00, 0x00
        /*0020*/ 	.byte	0x00, 0x00, 0x00, 0x00


//--------------------- .nv.info._Z10kernel_sumPfib --------------------------
	.section	.nv.info._Z10kernel_sumPfib,"",@"SHT_CUDA_INFO"
	.sectionflags	@""
	.align	4


	//----- nvinfo : EIATTR_CUDA_API_VERSION
	.align		4
        /*0000*/ 	.byte	0x04, 0x37
        /*0002*/ 	.short	(.L_19 - .L_18)
.L_18:
        /*0004*/ 	.word	0x00000082


	//----- nvinfo : EIATTR_KPARAM_INFO
	.align		4
.L_19:
        /*0008*/ 	.byte	0x04, 0x17
        /*000a*/ 	.short	(.L_21 - .L_20)
.L_20:
        /*000c*/ 	.word	0x00000000
        /*0010*/ 	.short	0x0002
        /*0012*/ 	.short	0x000c
        /*0014*/ 	.byte	0x00, 0xf0, 0x05, 0x00


	//----- nvinfo : EIATTR_KPARAM_INFO
	.align		4
.L_21:
        /*0018*/ 	.byte	0x04, 0x17
        /*001a*/ 	.short	(.L_23 - .L_22)
.L_22:
        /*001c*/ 	.word	0x00000000
        /*0020*/ 	.short	0x0001
        /*0022*/ 	.short	0x0008
        /*0024*/ 	.byte	0x00, 0xf0, 0x11, 0x00


	//----- nvinfo : EIATTR_KPARAM_INFO
	.align		4
.L_23:
        /*0028*/ 	.byte	0x04, 0x17
        /*002a*/ 	.short	(.L_25 - .L_24)
.L_24:
        /*002c*/ 	.word	0x00000000
        /*0030*/ 	.short	0x0000
        /*0032*/ 	.short	0x0000
        /*0034*/ 	.byte	0x00, 0xf5, 0x21, 0x00


	//----- nvinfo : EIATTR_SPARSE_MMA_MASK
	.align		4
.L_25:
        /*0038*/ 	.byte	0x03, 0x50
        /*003a*/ 	.short	0x0000


	//----- nvinfo : EIATTR_MAXREG_COUNT
	.align		4
        /*003c*/ 	.byte	0x03, 0x1b
        /*003e*/ 	.short	0x00ff


	//----- nvinfo : EIATTR_MERCURY_ISA_VERSION
	.align		4
        /*0040*/ 	.byte	0x03, 0x5f
        /*0042*/ 	.short	0x0101


	//----- nvinfo : EIATTR_VRC_CTA_INIT_COUNT
	.align		4
        /*0044*/ 	.byte	0x02, 0x4a
	.zero		1
	.zero		1


	//----- nvinfo : EIATTR_EXIT_INSTR_OFFSETS
	.align		4
        /*0048*/ 	.byte	0x04, 0x1c
        /*004a*/ 	.short	(.L_27 - .L_26)


	//   ....[0]....
.L_26:
        /*004c*/ 	.word	0x00000140


	//   ....[1]....
        /*0050*/ 	.word	0x000001d0


	//----- nvinfo : EIATTR_CBANK_PARAM_SIZE
	.align		4
.L_27:
        /*0054*/ 	.byte	0x03, 0x19
        /*0056*/ 	.short	0x000d


	//----- nvinfo : EIATTR_PARAM_CBANK
	.align		4
        /*0058*/ 	.byte	0x04, 0x0a
        /*005a*/ 	.short	(.L_29 - .L_28)
	.align		4
.L_28:
        /*005c*/ 	.word	index@(.nv.constant0._Z10kernel_sumPfib)
        /*0060*/ 	.short	0x0380
        /*0062*/ 	.short	0x000d


	//----- nvinfo : EIATTR_SW_WAR
	.align		4
.L_29:
        /*0064*/ 	.byte	0x04, 0x36
        /*0066*/ 	.short	(.L_31 - .L_30)
.L_30:
        /*0068*/ 	.word	0x00000008
.L_31:


//--------------------- .nv.info._Z6kernelPfS_iS_ --------------------------
	.section	.nv.info._Z6kernelPfS_iS_,"",@"SHT_CUDA_INFO"
	.sectionflags	@""
	.align	4


	//----- nvinfo : EIATTR_CUDA_API_VERSION
	.align		4
        /*0000*/ 	.byte	0x04, 0x37
        /*0002*/ 	.short	(.L_33 - .L_32)
.L_32:
        /*0004*/ 	.word	0x00000082


	//----- nvinfo : EIATTR_KPARAM_INFO
	.align		4
.L_33:
        /*0008*/ 	.byte	0x04, 0x17
        /*000a*/ 	.short	(.L_35 - .L_34)
.L_34:
        /*000c*/ 	.word	0x00000000
        /*0010*/ 	.short	0x0003
        /*0012*/ 	.short	0x0018
        /*0014*/ 	.byte	0x00, 0xf5, 0x21, 0x00


	//----- nvinfo : EIATTR_KPARAM_INFO
	.align		4
.L_35:
        /*0018*/ 	.byte	0x04, 0x17
        /*001a*/ 	.short	(.L_37 - .L_36)
.L_36:
        /*001c*/ 	.word	0x00000000
        /*0020*/ 	.short	0x0002
        /*0022*/ 	.short	0x0010
        /*0024*/ 	.byte	0x00, 0xf0, 0x11, 0x00


	//----- nvinfo : EIATTR_KPARAM_INFO
	.align		4
.L_37:
        /*0028*/ 	.byte	0x04, 0x17
        /*002a*/ 	.short	(.L_39 - .L_38)
.L_38:
        /*002c*/ 	.word	0x00000000
        /*0030*/ 	.short	0x0001
        /*0032*/ 	.short	0x0008
        /*0034*/ 	.byte	0x00, 0xf5, 0x21, 0x00


	//----- nvinfo : EIATTR_KPARAM_INFO
	.align		4
.L_39:
        /*0038*/ 	.byte	0x04, 0x17
        /*003a*/ 	.short	(.L_41 - .L_40)
.L_40:
        /*003c*/ 	.word	0x00000000
        /*0040*/ 	.short	0x0000
        /*0042*/ 	.short	0x0000
        /*0044*/ 	.byte	0x00, 0xf5, 0x21, 0x00


	//----- nvinfo : EIATTR_SPARSE_MMA_MASK
	.align		4
.L_41:
        /*0048*/ 	.byte	0x03, 0x50
        /*004a*/ 	.short	0x0000


	//----- nvinfo : EIATTR_MAXREG_COUNT
	.align		4
        /*004c*/ 	.byte	0x03, 0x1b
        /*004e*/ 	.short	0x00ff


	//----- nvinfo : EIATTR_MERCURY_ISA_VERSION
	.align		4
        /*0050*/ 	.byte	0x03, 0x5f
        /*0052*/ 	.short	0x0101


	//----- nvinfo : EIATTR_VRC_CTA_INIT_COUNT
	.align		4
        /*0054*/ 	.byte	0x02, 0x4a
	.zero		1
	.zero		1


	//----- nvinfo : EIATTR_EXIT_INSTR_OFFSETS
	.align		4
        /*0058*/ 	.byte	0x04, 0x1c
        /*005a*/ 	.short	(.L_43 - .L_42)


	//   ....[0]....
.L_42:
        /*005c*/ 	.word	0x00000060


	//   ....[1]....
        /*0060*/ 	.word	0x00000160


	//----- nvinfo : EIATTR_CBANK_PARAM_SIZE
	.align		4
.L_43:
        /*0064*/ 	.byte	0x03, 0x19
        /*0066*/ 	.short	0x0020


	//----- nvinfo : EIATTR_PARAM_CBANK
	.align		4
        /*0068*/ 	.byte	0x04, 0x0a
        /*006a*/ 	.short	(.L_45 - .L_44)
	.align		4
.L_44:
        /*006c*/ 	.word	index@(.nv.constant0._Z6kernelPfS_iS_)
        /*0070*/ 	.short	0x0380
        /*0072*/ 	.short	0x0020


	//----- nvinfo : EIATTR_SW_WAR
	.align		4
.L_45:
        /*0074*/ 	.byte	0x04, 0x36
        /*0076*/ 	.short	(.L_47 - .L_46)
.L_46:
        /*0078*/ 	.word	0x00000008
.L_47:


//--------------------- .nv.info._Z17bitonic_sort_stepPfS_ii --------------------------
	.section	.nv.info._Z17bitonic_sort_stepPfS_ii,"",@"SHT_CUDA_INFO"
	.sectionflags	@""
	.align	4


	//----- nvinfo : EIATTR_CUDA_API_VERSION
	.align		4
        /*0000*/ 	.byte	0x04, 0x37
        /*0002*/ 	.short	(.L_49 - .L_48)
.L_48:
        /*0004*/ 	.word	0x00000082


	//----- nvinfo : EIATTR_KPARAM_INFO
	.align		4
.L_49:
        /*0008*/ 	.byte	0x04, 0x17
        /*000a*/ 	.short	(.L_51 - .L_50)
.L_50:
        /*000c*/ 	.word	0x00000000
        /*0010*/ 	.short	0x0003
        /*0012*/ 	.short	0x0014
        /*0014*/ 	.byte	0x00, 0xf0, 0x11, 0x00


	//----- nvinfo : EIATTR_KPARAM_INFO
	.align		4
.L_51:
        /*0018*/ 	.byte	0x04, 0x17
        /*001a*/ 	.short	(.L_53 - .L_52)
.L_52:
        /*001c*/ 	.word	0x00000000
        /*0020*/ 	.short	0x0002
        /*0022*/ 	.short	0x0010
        /*0024*/ 	.byte	0x00, 0xf0, 0x11, 0x00


	//----- nvinfo : EIATTR_KPARAM_INFO
	.align		4
.L_53:
        /*0028*/ 	.byte	0x04, 0x17
        /*002a*/ 	.short	(.L_55 - .L_54)
.L_54:
        /*002c*/ 	.word	0x00000000
        /*0030*/ 	.short	0x0001
        /*0032*/ 	.short	0x0008
        /*0034*/ 	.byte	0x00, 0xf5, 0x21, 0x00


	//----- nvinfo : EIATTR_KPARAM_INFO
	.align		4
.L_55:
        /*0038*/ 	.byte	0x04, 0x17
        /*003a*/ 	.short	(.L_57 - .L_56)
.L_56:
        /*003c*/ 	.word	0x00000000
        /*0040*/ 	.short	0x0000
        /*0042*/ 	.short	0x0000
        /*0044*/ 	.byte	0x00, 0xf5, 0x21, 0x00


	//----- nvinfo : EIATTR_SPARSE_MMA_MASK
	.align		4
.L_57:
        /*0048*/ 	.byte	0x03, 0x50
        /*004a*/ 	.short	0x0000


	//----- nvinfo : EIATTR_MAXREG_COUNT
	.align		4
        /*004c*/ 	.byte	0x03, 0x1b
        /*004e*/ 	.short	0x00ff


	//----- nvinfo : EIATTR_MERCURY_ISA_VERSION
	.align		4
        /*0050*/ 	.byte	0x03, 0x5f
        /*0052*/ 	.short	0x0101


	//----- nvinfo : EIATTR_VRC_CTA_INIT_COUNT
	.align		4
        /*0054*/ 	.byte	0x02, 0x4a
	.zero		1
	.zero		1


	//----- nvinfo : EIATTR_EXIT_INSTR_OFFSETS
	.align		4
        /*0058*/ 	.byte	0x04, 0x1c
        /*005a*/ 	.short	(.L_59 - .L_58)


	//   ....[0]....
.L_58:
        /*005c*/ 	.word	0x00000080


	//   ....[1]....
        /*0060*/ 	.word	0x00000150


	//   ....[2]....
        /*0064*/ 	.word	0x00000190


	//   ....[3]....
        /*0068*/ 	.word	0x00000240


	//----- nvinfo : EIATTR_CRS_STACK_SIZE
	.align		4
.L_59:
        /*006c*/ 	.byte	0x04, 0x1e
        /*006e*/ 	.short	(.L_61 - .L_60)
.L_60:
        /*0070*/ 	.word	0x00000000


	//----- nvinfo : EIATTR_CBANK_PARAM_SIZE
	.align		4
.L_61:
        /*0074*/ 	.byte	0x03, 0x19
        /*0076*/ 	.short	0x0018


	//----- nvinfo : EIATTR_PARAM_CBANK
	.align		4
        /*0078*/ 	.byte	0x04, 0x0a
        /*007a*/ 	.short	(.L_63 - .L_62)
	.align		4
.L_62:
        /*007c*/ 	.word	index@(.nv.constant0._Z17bitonic_sort_stepPfS_ii)
        /*0080*/ 	.short	0x0380
        /*0082*/ 	.short	0x0018


	//----- nvinfo : EIATTR_SW_WAR
	.align		4
.L_63:
        /*0084*/ 	.byte	0x04, 0x36
        /*0086*/ 	.short	(.L_65 - .L_64)
.L_64:
        /*0088*/ 	.word	0x00000008
.L_65:


//--------------------- .nv.callgraph             --------------------------
	.section	.nv.callgraph,"",@"SHT_CUDA_CALLGRAPH"
	.align	4
	.sectionentsize	8
	.align		4
        /*0000*/ 	.word	0x00000000
	.align		4
        /*0004*/ 	.word	0xffffffff
	.align		4
        /*0008*/ 	.word	0x00000000
	.align		4
        /*000c*/ 	.word	0xfffffffe
	.align		4
        /*0010*/ 	.word	0x00000000
	.align		4
        /*0014*/ 	.word	0xfffffffd
	.align		4
        /*0018*/ 	.word	0x00000000
	.align		4
        /*001c*/ 	.word	0xfffffffc


//--------------------- .text._Z10kernel_sumPfib  --------------------------
	.section	.text._Z10kernel_sumPfib,"ax",@progbits
	.align	128
        .global         _Z10kernel_sumPfib
        .type           _Z10kernel_sumPfib,@function
        .size           _Z10kernel_sumPfib,(.L_x_6 - _Z10kernel_sumPfib)
        .other          _Z10kernel_sumPfib,@"STO_CUDA_ENTRY STV_DEFAULT"
_Z10kernel_sumPfib:
.text._Z10kernel_sumPfib:
[----:B------:R-:W-:Y:S01]  /*0000*/  LDC R1, c[0x0][0x37c] ;  /* 0x0000df00ff017b82 */ /* 0x000fe20000000800 */
[----:B------:R-:W0:Y:S07]  /*0010*/  S2R R0, SR_TID.X ;  /* 0x0000000000007919 */ /* 0x000e2e0000002100 */
[----:B------:R-:W0:Y:S01]  /*0020*/  S2UR UR4, SR_CTAID.X ;  /* 0x00000000000479c3 */ /* 0x000e220000002500 */
[----:B------:R-:W1:Y:S07]  /*0030*/  LDCU.64 UR6, c[0x0][0x358] ;  /* 0x00006b00ff0677ac */ /* 0x000e6e0008000a00 */
[----:B------:R-:W0:Y:S08]  /*0040*/  LDC R7, c[0x0][0x360] ;  /* 0x0000d800ff077b82 */ /* 0x000e300000000800 */
[----:B------:R-:W2:Y:S01]  /*0050*/  LDC R6, c[0x0][0x388] ;  /* 0x0000e200ff067b82 */ /* 0x000ea20000000800 */
[----:B0-----:R-:W-:Y:S01]  /*0060*/  IMAD R7, R7, UR4, R0 ;  /* 0x0000000407077c24 */ /* 0x001fe2000f8e0200 */
[----:B------:R-:W0:Y:S04]  /*0070*/  LDCU.U8 UR4, c[0x0][0x38c] ;  /* 0x00007180ff0477ac */ /* 0x000e280008000000 */
[----:B--2---:R-:W-:-:S13]  /*0080*/  ISETP.GE.AND P1, PT, R7, R6, PT ;  /* 0x000000060700720c */ /* 0x004fda0003f26270 */
[----:B------:R-:W2:Y:S01]  /*0090*/  @!P1 LDC.64 R4, c[0x0][0x380] ;  /* 0x0000e000ff049b82 */ /* 0x000ea20000000a00 */
[----:B------:R-:W-:-:S05]  /*00a0*/  @!P1 IADD3 R3, PT, PT, R7, R6, RZ ;  /* 0x0000000607039210 */ /* 0x000fca0007ffe0ff */
[----:B--2---:R-:W-:-:S04]  /*00b0*/  @!P1 IMAD.WIDE R2, R3, 0x4, R4 ;  /* 0x0000000403029825 */ /* 0x004fc800078e0204 */
[----:B------:R-:W-:Y:S02]  /*00c0*/  @!P1 IMAD.WIDE R4, R7, 0x4, R4 ;  /* 0x0000000407049825 */ /* 0x000fe400078e0204 */
[----:B-1----:R-:W2:Y:S04]  /*00d0*/  @!P1 LDG.E R2, desc[UR6][R2.64] ;  /* 0x0000000602029981 */ /* 0x002ea8000c1e1900 */
[----:B------:R-:W2:Y:S01]  /*00e0*/  @!P1 LDG.E R9, desc[UR6][R4.64] ;  /* 0x0000000604099981 */ /* 0x000ea2000c1e1900 */
[----:B0-----:R-:W-:-:S06]  /*00f0*/  UPRMT UR4, UR4, 0x8880, URZ ;  /* 0x0000888004047896 */ /* 0x001fcc00080000ff */
[----:B------:R-:W-:-:S04]  /*0100*/  ISETP.NE.AND P0, PT, RZ, UR4, PT ;  /* 0x00000004ff007c0c */ /* 0x000fc8000bf05270 */
[----:B------:R-:W-:Y:S01]  /*0110*/  ISETP.NE.OR P0, PT, R7, RZ, P0 ;  /* 0x000000ff0700720c */ /* 0x000fe20000705670 */
[----:B--2---:R-:W-:-:S05]  /*0120*/  @!P1 FADD R9, R2, R9 ;  /* 0x0000000902099221 */ /* 0x004fca0000000000 */
[----:B------:R0:W-:Y:S07]  /*0130*/  @!P1 STG.E desc[UR6][R4.64], R9 ;  /* 0x0000000904009986 */ /* 0x0001ee000c101906 */
[----:B------:R-:W-:Y:S05]  /*0140*/  @P0 EXIT ;  /* 0x000000000000094d */ /* 0x000fea0003800000 */
[----:B------:R-:W1:Y:S01]  /*0150*/  LDC.64 R2, c[0x0][0x380] ;  /* 0x0000e000ff027b82 */ /* 0x000e620000000a00 */
[----:B------:R-:W-:-:S07]  /*0160*/  SHF.L.U32 R7, R6, 0x1, RZ ;  /* 0x0000000106077819 */ /* 0x000fce00000006ff */
[----:B0-----:R-:W0:Y:S01]  /*0170*/  LDC.64 R4, c[0x0][0x380] ;  /* 0x0000e000ff047b82 */ /* 0x001e220000000a00 */
[----:B-1----:R-:W-:-:S06]  /*0180*/  IMAD.WIDE R2, R7, 0x4, R2 ;  /* 0x0000000407027825 */ /* 0x002fcc00078e0202 */
[----:B------:R-:W2:Y:S04]  /*0190*/  LDG.E R2, desc[UR6][R2.64] ;  /* 0x0000000602027981 */ /* 0x000ea8000c1e1900 */
[----:B0-----:R-:W2:Y:S02]  /*01a0*/  LDG.E R7, desc[UR6][R4.64] ;  /* 0x0000000604077981 */ /* 0x001ea4000c1e1900 */
[----:B--2---:R-:W-:-:S05]  /*01b0*/  FADD R7, R2, R7 ;  /* 0x0000000702077221 */ /* 0x004fca0000000000 */
[----:B------:R-:W-:Y:S01]  /*01c0*/  STG.E desc[UR6][R4.64], R7 ;  /* 0x0000000704007986 */ /* 0x000fe2000c101906 */
[----:B------:R-:W-:Y:S05]  /*01d0*/  EXIT ;  /* 0x000000000000794d */ /* 0x000fea0003800000 */
.L_x_0:
[----:B------:R-:W-:-:S00]  /*01e0*/  BRA `(.L_x_0) ;  /* 0xfffffffc00fc7947 */ /* 0x000fc0000383ffff */
[----:B------:R-:W-:-:S00]  /*01f0*/  NOP ;  /* 0x0000000000007918 */ /* 0x000fc00000000000 */
        /* <DEDUP_REMOVED lines=8> */
.L_x_6:


//--------------------- .text._Z6kernelPfS_iS_    --------------------------
	.section	.text._Z6kernelPfS_iS_,"ax",@progbits
	.align	128
        .global         _Z6kernelPfS_iS_
        .type           _Z6kernelPfS_iS_,@function
        .size           _Z6kernelPfS_iS_,(.L_x_7 - _Z6kernelPfS_iS_)
        .other          _Z6kernelPfS_iS_,@"STO_CUDA_ENTRY STV_DEFAULT"
_Z6kernelPfS_iS_:
.text._Z6kernelPfS_iS_:
[----:B------:R-:W-:Y:S01]  /*0000*/  LDC R1, c[0x0][0x37c] ;  /* 0x0000df00ff017b82 */ /* 0x000fe20000000800 */
[----:B------:R-:W0:Y:S01]  /*0010*/  S2R R9, SR_CTAID.X ;  /* 0x0000000000097919 */ /* 0x000e220000002500 */
[----:B------:R-:W0:Y:S01]  /*0020*/  LDCU UR4, c[0x0][0x360] ;  /* 0x00006c00ff0477ac */ /* 0x000e220008000800 */
[----:B------:R-:W0:Y:S02]  /*0030*/  S2R R0, SR_TID.X ;  /* 0x0000000000007919 */ /* 0x000e240000002100 */
[----:B0-----:R-:W-:-:S05]  /*0040*/  IMAD R9, R9, UR4, R0 ;  /* 0x0000000409097c24 */ /* 0x001fca000f8e0200 */
[----:B------:R-:W-:-:S13]  /*0050*/  ISETP.GT.AND P0, PT, R9, 0x3fe, PT ;  /* 0x000003fe0900780c */ /* 0x000fda0003f04270 */
[----:B------:R-:W-:Y:S05]  /*0060*/  @P0 EXIT ;  /* 0x000000000000094d */ /* 0x000fea0003800000 */
[----:B------:R-:W0:Y:S01]  /*0070*/  LDC.64 R2, c[0x0][0x388] ;  /* 0x0000e200ff027b82 */ /* 0x000e220000000a00 */
[----:B------:R-:W1:Y:S07]  /*0080*/  LDCU.64 UR4, c[0x0][0x358] ;  /* 0x00006b00ff0477ac */ /* 0x000e6e0008000a00 */
[----:B------:R-:W2:Y:S08]  /*0090*/  LDC.64 R4, c[0x0][0x380] ;  /* 0x0000e000ff047b82 */ /* 0x000eb00000000a00 */
[----:B------:R-:W3:Y:S01]  /*00a0*/  LDC.64 R6, c[0x0][0x398] ;  /* 0x0000e600ff067b82 */ /* 0x000ee20000000a00 */
[----:B0-----:R-:W-:-:S05]  /*00b0*/  IMAD.WIDE R2, R9, 0x4, R2 ;  /* 0x0000000409027825 */ /* 0x001fca00078e0202 */
[----:B-1----:R-:W4:Y:S01]  /*00c0*/  LDG.E R0, desc[UR4][R2.64] ;  /* 0x0000000402007981 */ /* 0x002f22000c1e1900 */
[----:B--2---:R-:W-:-:S03]  /*00d0*/  IMAD.WIDE R4, R9, 0x4, R4 ;  /* 0x0000000409047825 */ /* 0x004fc600078e0204 */
[----:B------:R-:W4:Y:S04]  /*00e0*/  LDG.E R11, desc[UR4][R2.64+0x4] ;  /* 0x00000404020b7981 */ /* 0x000f28000c1e1900 */
[----:B------:R-:W2:Y:S04]  /*00f0*/  LDG.E R8, desc[UR4][R4.64+0x4] ;  /* 0x0000040404087981 */ /* 0x000ea8000c1e1900 */
[----:B------:R-:W2:Y:S01]  /*0100*/  LDG.E R13, desc[UR4][R4.64] ;  /* 0x00000004040d7981 */ /* 0x000ea2000c1e1900 */
[----:B---3--:R-:W-:-:S04]  /*0110*/  IMAD.WIDE R6, R9, 0x4, R6 ;  /* 0x0000000409067825 */ /* 0x008fc800078e0206 */
[----:B----4-:R-:W-:Y:S01]  /*0120*/  FADD R0, R0, R11 ;  /* 0x0000000b00007221 */ /* 0x010fe20000000000 */
[----:B--2---:R-:W-:-:S04]  /*0130*/  FADD R13, R8, -R13 ;  /* 0x8000000d080d7221 */ /* 0x004fc80000000000 */
[----:B------:R-:W-:-:S05]  /*0140*/  FMUL.D2 R13, R0, R13 ;  /* 0x0000000d000d7220 */ /* 0x000fca0000300000 */
[----:B------:R-:W-:Y:S01]  /*0150*/  STG.E desc[UR4][R6.64], R13 ;  /* 0x0000000d06007986 */ /* 0x000fe2000c101904 */
[----:B------:R-:W-:Y:S05]  /*0160*/  EXIT ;  /* 0x000000000000794d */ /* 0x000fea0003800000 */
.L_x_1:
        /* <DEDUP_REMOVED lines=9> */
.L_x_7:


//--------------------- .text._Z17bitonic_sort_stepPfS_ii --------------------------
	.section	.text._Z17bitonic_sort_stepPfS_ii,"ax",@progbits
	.align	128
        .global         _Z17bitonic_sort_stepPfS_ii
        .type           _Z17bitonic_sort_stepPfS_ii,@function
        .size           _Z17bitonic_sort_stepPfS_ii,(.L_x_8 - _Z17bitonic_sort_stepPfS_ii)
        .other          _Z17bitonic_sort_stepPfS_ii,@"STO_CUDA_ENTRY STV_DEFAULT"
_Z17bitonic_sort_stepPfS_ii:
.text._Z17bitonic_sort_stepPfS_ii:
[----:B------:R-:W-:Y:S01]  /*0000*/  LDC R1, c[0x0][0x37c] ;  /* 0x0000df00ff017b82 */ /* 0x000fe20000000800 */
[----:B------:R-:W0:Y:S01]  /*0010*/  S2R R7, SR_TID.X ;  /* 0x0000000000077919 */ /* 0x000e220000002100 */
[----:B------:R-:W0:Y:S01]  /*0020*/  LDCU UR4, c[0x0][0x360] ;  /* 0x00006c00ff0477ac */ /* 0x000e220008000800 */
[----:B------:R-:W0:Y:S01]  /*0030*/  S2R R0, SR_CTAID.X ;  /* 0x0000000000007919 */ /* 0x000e220000002500 */
[----:B------:R-:W1:Y:S01]  /*0040*/  LDCU UR5, c[0x0][0x390] ;  /* 0x00007200ff0577ac */ /* 0x000e620008000800 */
[----:B0-----:R-:W-:-:S05]  /*0050*/  IMAD R7, R0, UR4, R7 ;  /* 0x0000000400077c24 */ /* 0x001fca000f8e0207 */
[----:B-1----:R-:W-:-:S04]  /*0060*/  LOP3.LUT R11, R7, UR5, RZ, 0x3c, !PT ;  /* 0x00000005070b7c12 */ /* 0x002fc8000f8e3cff */
[----:B------:R-:W-:-:S13]  /*0070*/  ISETP.GT.U32.AND P0, PT, R11, R7, PT ;  /* 0x000000070b00720c */ /* 0x000fda0003f04070 */
[----:B------:R-:W-:Y:S05]  /*0080*/  @!P0 EXIT ;  /* 0x000000000000894d */ /* 0x000fea0003800000 */
[----:B------:R-:W0:Y:S01]  /*0090*/  LDCU UR6, c[0x0][0x394] ;  /* 0x00007280ff0677ac */ /* 0x000e220008000800 */
[----:B------:R-:W1:Y:S01]  /*00a0*/  LDC.64 R4, c[0x0][0x380] ;  /* 0x0000e000ff047b82 */ /* 0x000e620000000a00 */
[----:B------:R-:W-:Y:S01]  /*00b0*/  BSSY.RECONVERGENT B0, `(.L_x_2) ;  /* 0x000000f000007945 */ /* 0x000fe20003800200 */
[----:B------:R-:W2:Y:S01]  /*00c0*/  LDCU.64 UR4, c[0x0][0x358] ;  /* 0x00006b00ff0477ac */ /* 0x000ea20008000a00 */
[C---:B0-----:R-:W-:Y:S01]  /*00d0*/  LOP3.LUT P0, RZ, R7.reuse, UR6, RZ, 0xc0, !PT ;  /* 0x0000000607ff7c12 */ /* 0x041fe2000f80c0ff */
[----:B-1----:R-:W-:-:S04]  /*00e0*/  IMAD.WIDE R2, R7, 0x4, R4 ;  /* 0x0000000407027825 */ /* 0x002fc800078e0204 */
[----:B------:R-:W-:-:S08]  /*00f0*/  IMAD.WIDE.U32 R4, R11, 0x4, R4 ;  /* 0x000000040b047825 */ /* 0x000fd000078e0004 */
[----:B--2---:R-:W-:Y:S05]  /*0100*/  @P0 BRA `(.L_x_3) ;  /* 0x0000000000140947 */ /* 0x004fea0003800000 */
[----:B------:R-:W2:Y:S04]  /*0110*/  LDG.E R13, desc[UR4][R2.64] ;  /* 0x00000004020d7981 */ /* 0x000ea8000c1e1900 */
[----:B------:R-:W2:Y:S02]  /*0120*/  LDG.E R0, desc[UR4][R4.64] ;  /* 0x0000000404007981 */ /* 0x000ea4000c1e1900 */
[----:B--2---:R-:W-:-:S13]  /*0130*/  FSETP.GT.AND P0, PT, R13, R0, PT ;  /* 0x000000000d00720b */ /* 0x004fda0003f04000 */
[----:B------:R-:W-:Y:S05]  /*0140*/  @P0 BRA `(.L_x_4) ;  /* 0x0000000000140947 */ /* 0x000fea0003800000 */
[----:B------:R-:W-:Y:S05]  /*0150*/  EXIT ;  /* 0x000000000000794d */ /* 0x000fea0003800000 */
.L_x_3:
[----:B------:R-:W2:Y:S04]  /*0160*/  LDG.E R13, desc[UR4][R2.64] ;  /* 0x00000004020d7981 */ /* 0x000ea8000c1e1900 */
[----:B------:R-:W2:Y:S02]  /*0170*/  LDG.E R0, desc[UR4][R4.64] ;  /* 0x0000000404007981 */ /* 0x000ea4000c1e1900 */
[----:B--2---:R-:W-:-:S13]  /*0180*/  FSETP.GEU.AND P0, PT, R13, R0, PT ;  /* 0x000000000d00720b */ /* 0x004fda0003f0e000 */
[----:B------:R-:W-:Y:S05]  /*0190*/  @P0 EXIT ;  /* 0x000000000000094d */ /* 0x000fea0003800000 */
.L_x_4:
[----:B------:R-:W-:Y:S05]  /*01a0*/  BSYNC.RECONVERGENT B0 ;  /* 0x0000000000007941 */ /* 0x000fea0003800200 */
.L_x_2:
[----:B------:R-:W0:Y:S02]  /*01b0*/  LDC.64 R8, c[0x0][0x388] ;  /* 0x0000e200ff087b82 */ /* 0x000e240000000a00 */
[----:B0-----:R-:W-:-:S04]  /*01c0*/  IMAD.WIDE R6, R7, 0x4, R8 ;  /* 0x0000000407067825 */ /* 0x001fc800078e0208 */
[----:B------:R-:W-:Y:S02]  /*01d0*/  IMAD.WIDE.U32 R8, R11, 0x4, R8 ;  /* 0x000000040b087825 */ /* 0x000fe400078e0008 */
[----:B------:R-:W2:Y:S04]  /*01e0*/  LDG.E R11, desc[UR4][R6.64] ;  /* 0x00000004060b7981 */ /* 0x000ea8000c1e1900 */
[----:B------:R-:W-:Y:S04]  /*01f0*/  STG.E desc[UR4][R2.64], R0 ;  /* 0x0000000002007986 */ /* 0x000fe8000c101904 */
[----:B------:R-:W3:Y:S04]  /*0200*/  LDG.E R15, desc[UR4][R8.64] ;  /* 0x00000004080f7981 */ /* 0x000ee8000c1e1900 */
[----:B---3--:R-:W-:Y:S04]  /*0210*/  STG.E desc[UR4][R6.64], R15 ;  /* 0x0000000f06007986 */ /* 0x008fe8000c101904 */
[----:B------:R-:W-:Y:S04]  /*0220*/  STG.E desc[UR4][R4.64], R13 ;  /* 0x0000000d04007986 */ /* 0x000fe8000c101904 */
[----:B--2---:R-:W-:Y:S01]  /*0230*/  STG.E desc[UR4][R8.64], R11 ;  /* 0x0000000b08007986 */ /* 0x004fe2000c101904 */
[----:B------:R-:W-:Y:S05]  /*0240*/  EXIT ;  /* 0x000000000000794d */ /* 0x000fea0003800000 */
.L_x_5:
        /* <DEDUP_REMOVED lines=11> */
.L_x_8:


//--------------------- .nv.shared.reserved.0     --------------------------
	.section	.nv.shared.reserved.0,"aw",@nobits
	.weak		__nv_reservedSMEM_offset_0_alias
	.size		__nv_reservedSMEM_offset_0_alias, 0, 64
	.other		__nv_reservedSMEM_offset_0_alias,@"STO_CUDA_RESERVED_SHARED STV_DEFAULT"
__nv_reservedSMEM_offset_0_alias:
	.zero		0
	.zero		64


//--------------------- .nv.constant0._Z10kernel_sumPfib --------------------------
	.section	.nv.constant0._Z10kernel_sumPfib,"a",@progbits
	.sectionflags	@""
	.align	4
.nv.constant0._Z10kernel_sumPfib:
	.zero		909


//--------------------- .nv.constant0._Z6kernelPfS_iS_ --------------------------
	.section	.nv.constant0._Z6kernelPfS_iS_,"a",@progbits
	.sectionflags	@""
	.align	4
.nv.constant0._Z6kernelPfS_iS_:
	.zero		928


//--------------------- .nv.constant0._Z17bitonic_sort_stepPfS_ii --------------------------
	.section	.nv.constant0._Z17bitonic_sort_stepPfS_ii,"a",@progbits
	.sectionflags	@""
	.align	4
.nv.constant0._Z17bitonic_sort_stepPfS_ii:
	.zero		920


//--------------------- SYMBOLS --------------------------

	.type		.nv.reservedSmem.offset0,@object
	.size		.nv.reservedSmem.offset0,0x4
